	.headerflags	@"EF_CUDA_TEXMODE_UNIFIED EF_CUDA_64BIT_ADDRESS EF_CUDA_ACCELERATORS EF_CUDA_SM90 EF_CUDA_VIRTUAL_SM(EF_CUDA_SM90)"
	.elftype	@"ET_EXEC"


//--------------------- .nv.info                  --------------------------
	.section	.nv.info,"",@"SHT_CUDA_INFO"
	.align	4


	//----- nvinfo : EIATTR_REGCOUNT
	.align		4
        /*0000*/ 	.byte	0x04, 0x2f
        /*0002*/ 	.short	(.L_1 - .L_0)
	.align		4
.L_0:
        /*0004*/ 	.word	index@(triton_poi_fused_reflection_pad2d_1)
        /*0008*/ 	.word	0x0000000e


	//----- nvinfo : EIATTR_MIN_STACK_SIZE
	.align		4
.L_1:
        /*000c*/ 	.byte	0x04, 0x12
        /*000e*/ 	.short	(.L_3 - .L_2)
	.align		4
.L_2:
        /*0010*/ 	.word	index@(triton_poi_fused_reflection_pad2d_1)
        /*0014*/ 	.word	0x00000000


	//----- nvinfo : EIATTR_FRAME_SIZE
	.align		4
.L_3:
        /*0018*/ 	.byte	0x04, 0x11
        /*001a*/ 	.short	(.L_5 - .L_4)
	.align		4
.L_4:
        /*001c*/ 	.word	index@(triton_poi_fused_reflection_pad2d_1)
        /*0020*/ 	.word	0x00000000


	//----- nvinfo : EIATTR_MIN_STACK_SIZE
	.align		4
.L_5:
        /*0024*/ 	.byte	0x04, 0x12
        /*0026*/ 	.short	(.L_7 - .L_6)
	.align		4
.L_6:
        /*0028*/ 	.word	index@(triton_poi_fused_reflection_pad2d_1)
        /*002c*/ 	.word	0x00000000
.L_7:


//--------------------- .nv.info.triton_poi_fused_reflection_pad2d_1 --------------------------
	.section	.nv.info.triton_poi_fused_reflection_pad2d_1,"",@"SHT_CUDA_INFO"
	.sectionflags	@""
	.align	4


	//----- nvinfo : EIATTR_CUDA_API_VERSION
	.align		4
        /*0000*/ 	.byte	0x04, 0x37
        /*0002*/ 	.short	(.L_9 - .L_8)
.L_8:
        /*0004*/ 	.word	0x0000007c


	//----- nvinfo : EIATTR_KPARAM_INFO
	.align		4
.L_9:
        /*0008*/ 	.byte	0x04, 0x17
        /*000a*/ 	.short	(.L_11 - .L_10)
.L_10:
        /*000c*/ 	.word	0x00000000
        /*0010*/ 	.short	0x0002
        /*0012*/ 	.short	0x0010
        /*0014*/ 	.byte	0x00, 0xf0, 0x11, 0x00


	//----- nvinfo : EIATTR_KPARAM_INFO
	.align		4
.L_11:
        /*0018*/ 	.byte	0x04, 0x17
        /*001a*/ 	.short	(.L_13 - .L_12)
.L_12:
        /*001c*/ 	.word	0x00000000
        /*0020*/ 	.short	0x0001
        /*0022*/ 	.short	0x0008
        /*0024*/ 	.byte	0x00, 0xf4, 0x21, 0x00


	//----- nvinfo : EIATTR_KPARAM_INFO
	.align		4
.L_13:
        /*0028*/ 	.byte	0x04, 0x17
        /*002a*/ 	.short	(.L_15 - .L_14)
.L_14:
        /*002c*/ 	.word	0x00000000
        /*0030*/ 	.short	0x0000
        /*0032*/ 	.short	0x0000
        /*0034*/ 	.byte	0x00, 0xf4, 0x21, 0x00


	//----- nvinfo : EIATTR_SPARSE_MMA_MASK
	.align		4
.L_15:
        /*0038*/ 	.byte	0x03, 0x50
        /*003a*/ 	.short	0x0000


	//----- nvinfo : EIATTR_MAXREG_COUNT
	.align		4
        /*003c*/ 	.byte	0x03, 0x1b
        /*003e*/ 	.short	0x00ff


	//----- nvinfo : EIATTR_EXIT_INSTR_OFFSETS
	.align		4
        /*0040*/ 	.byte	0x04, 0x1c
        /*0042*/ 	.short	(.L_17 - .L_16)


	//   ....[0]....
.L_16:
        /*0044*/ 	.word	0x00000280


	//   ....[1]....
        /*0048*/ 	.word	0x000002a0


	//----- nvinfo : EIATTR_REQNTID
	.align		4
.L_17:
        /*004c*/ 	.byte	0x04, 0x10
        /*004e*/ 	.short	(.L_19 - .L_18)
.L_18:
        /*0050*/ 	.word	0x00000080
        /*0054*/ 	.word	0x00000001
        /*0058*/ 	.word	0x00000001


	//----- nvinfo : EIATTR_CRS_STACK_SIZE
	.align		4
.L_19:
        /*005c*/ 	.byte	0x04, 0x1e
        /*005e*/ 	.short	(.L_21 - .L_20)
.L_20:
        /*0060*/ 	.word	0x00000000


	//----- nvinfo : EIATTR_CBANK_PARAM_SIZE
	.align		4
.L_21:
        /*0064*/ 	.byte	0x03, 0x19
        /*0066*/ 	.short	0x0014


	//----- nvinfo : EIATTR_PARAM_CBANK
	.align		4
        /*0068*/ 	.byte	0x04, 0x0a
        /*006a*/ 	.short	(.L_23 - .L_22)
	.align		4
.L_22:
        /*006c*/ 	.word	index@(.nv.constant0.triton_poi_fused_reflection_pad2d_1)
        /*0070*/ 	.short	0x0210
        /*0072*/ 	.short	0x0014


	//----- nvinfo : EIATTR_SW_WAR
	.align		4
.L_23:
        /*0074*/ 	.byte	0x04, 0x36
        /*0076*/ 	.short	(.L_25 - .L_24)
.L_24:
        /*0078*/ 	.word	0x00000008
.L_25:


//--------------------- .nv.callgraph             --------------------------
	.section	.nv.callgraph,"",@"SHT_CUDA_CALLGRAPH"
	.align	4
	.sectionentsize	8
	.align		4
        /*0000*/ 	.word	0x00000000
	.align		4
        /*0004*/ 	.word	0xffffffff
	.align		4
        /*0008*/ 	.word	0x00000000
	.align		4
        /*000c*/ 	.word	0xfffffffe
	.align		4
        /*0010*/ 	.word	0x00000000
	.align		4
        /*0014*/ 	.word	0xfffffffd
	.align		4
        /*0018*/ 	.word	0x00000000
	.align		4
        /*001c*/ 	.word	0xfffffffc


//--------------------- .text.triton_poi_fused_reflection_pad2d_1 --------------------------
	.section	.text.triton_poi_fused_reflection_pad2d_1,"ax",@progbits
	.align	128
        .global         triton_poi_fused_reflection_pad2d_1
        .type           triton_poi_fused_reflection_pad2d_1,@function
        .size           triton_poi_fused_reflection_pad2d_1,(.L_x_3 - triton_poi_fused_reflection_pad2d_1)
        .other          triton_poi_fused_reflection_pad2d_1,@"STO_CUDA_ENTRY STV_DEFAULT"
triton_poi_fused_reflection_pad2d_1:
.text.triton_poi_fused_reflection_pad2d_1:
[----:B------:R-:W0:Y:S02]  /*0000*/  LDC R1, c[0x0][0x28] ;  /* 0x00000a00ff017b82 */ /* 0x000e240000000800 */
[----:B------:R-:W1:Y:S01]  /*0010*/  S2R R7, SR_TID.X ;  /* 0x0000000000077919 */ /* 0x000e620000002100 */
[----:B------:R-:W-:Y:S01]  /*0020*/  ULDC.64 UR4, c[0x0][0x208] ;  /* 0x0000820000047ab9 */ /* 0x000fe20000000a00 */
[----:B------:R-:W-:Y:S01]  /*0030*/  BSSY B0, `(.L_x_0) ;  /* 0x0000024000007945 */ /* 0x000fe20003800000 */
[----:B------:R-:W2:Y:S01]  /*0040*/  S2R R0, SR_CTAID.X ;  /* 0x0000000000007919 */ /* 0x000ea20000002500 */
[----:B-1----:R-:W-:-:S05]  /*0050*/  LOP3.LUT R7, R7, 0x7f, RZ, 0xc0, !PT ;  /* 0x0000007f07077812 */ /* 0x002fca00078ec0ff */
[----:B--2---:R-:W-:-:S04]  /*0060*/  IMAD R7, R0, 0x80, R7 ;  /* 0x0000008000077824 */ /* 0x004fc800078e0207 */
[C---:B------:R-:W-:Y:S01]  /*0070*/  IMAD.HI R0, R7.reuse, 0x66666667, RZ ;  /* 0x6666666707007827 */ /* 0x040fe200078e02ff */
[----:B------:R-:W-:-:S04]  /*0080*/  ISETP.GE.AND P0, PT, R7, 0x640, PT ;  /* 0x000006400700780c */ /* 0x000fc80003f06270 */
[----:B------:R-:W-:-:S04]  /*0090*/  SHF.R.U32.HI R3, RZ, 0x1f, R0 ;  /* 0x0000001fff037819 */ /* 0x000fc80000011600 */
[----:B------:R-:W-:-:S05]  /*00a0*/  LEA.HI.SX32 R3, R0, R3, 0x1e ;  /* 0x0000000300037211 */ /* 0x000fca00078ff2ff */
[----:B------:R-:W-:-:S05]  /*00b0*/  IMAD.HI R0, R3, 0x66666667, RZ ;  /* 0x6666666703007827 */ /* 0x000fca00078e02ff */
[----:B------:R-:W-:-:S04]  /*00c0*/  SHF.R.U32.HI R5, RZ, 0x1f, R0 ;  /* 0x0000001fff057819 */ /* 0x000fc80000011600 */
[----:B------:R-:W-:Y:S01]  /*00d0*/  LEA.HI.SX32 R5, R0, R5, 0x1e ;  /* 0x0000000500057211 */ /* 0x000fe200078ff2ff */
[----:B------:R-:W-:-:S04]  /*00e0*/  IMAD R0, R3, 0xa, RZ ;  /* 0x0000000a03007824 */ /* 0x000fc800078e02ff */
[----:B------:R-:W-:Y:S01]  /*00f0*/  IMAD R5, R5, 0xa, RZ ;  /* 0x0000000a05057824 */ /* 0x000fe200078e02ff */
[----:B------:R-:W-:-:S04]  /*0100*/  LOP3.LUT R0, RZ, R0, RZ, 0x33, !PT ;  /* 0x00000000ff007212 */ /* 0x000fc800078e33ff */
[----:B------:R-:W-:Y:S01]  /*0110*/  LOP3.LUT R2, RZ, R5, RZ, 0x33, !PT ;  /* 0x00000005ff027212 */ /* 0x000fe200078e33ff */
[----:B------:R-:W-:Y:S01]  /*0120*/  IMAD.IADD R0, R7, 0x1, R0 ;  /* 0x0000000107007824 */ /* 0x000fe200078e0200 */
[----:B------:R-:W1:Y:S03]  /*0130*/  LDC.64 R4, c[0x0][0x218] ;  /* 0x00008600ff047b82 */ /* 0x000e660000000a00 */
[----:B------:R-:W-:Y:S01]  /*0140*/  IMAD.IADD R2, R3, 0x1, R2 ;  /* 0x0000000103027824 */ /* 0x000fe200078e0202 */
[----:B------:R-:W-:Y:S01]  /*0150*/  IABS R6, R0 ;  /* 0x0000000000067213 */ /* 0x000fe20000000000 */
[----:B------:R-:W-:-:S03]  /*0160*/  IMAD.HI R0, R7, 0x51eb851f, RZ ;  /* 0x51eb851f07007827 */ /* 0x000fc600078e02ff */
[----:B------:R-:W-:Y:S01]  /*0170*/  IABS R8, R2 ;  /* 0x0000000200087213 */ /* 0x000fe20000000000 */
[----:B------:R-:W-:Y:S01]  /*0180*/  VIADD R6, R6, 0xfffffff9 ;  /* 0xfffffff906067836 */ /* 0x000fe20000000000 */
[----:B------:R-:W2:Y:S01]  /*0190*/  LDC.64 R2, c[0x0][0x210] ;  /* 0x00008400ff027b82 */ /* 0x000ea20000000a00 */
[----:B------:R-:W-:Y:S02]  /*01a0*/  SHF.R.U32.HI R9, RZ, 0x1f, R0 ;  /* 0x0000001fff097819 */ /* 0x000fe40000011600 */
[----:B------:R-:W-:Y:S01]  /*01b0*/  VIADD R8, R8, 0xfffffff9 ;  /* 0xfffffff908087836 */ /* 0x000fe20000000000 */
[----:B------:R-:W-:Y:S02]  /*01c0*/  IABS R11, R6 ;  /* 0x00000006000b7213 */ /* 0x000fe40000000000 */
[----:B------:R-:W-:Y:S02]  /*01d0*/  LEA.HI R9, R0, R9, RZ, 0x1b ;  /* 0x0000000900097211 */ /* 0x000fe400078fd8ff */
[----:B------:R-:W-:-:S02]  /*01e0*/  IABS R6, R8 ;  /* 0x0000000800067213 */ /* 0x000fc40000000000 */
[----:B------:R-:W-:-:S03]  /*01f0*/  LEA R9, R9, 0x3f, 0x6 ;  /* 0x0000003f09097811 */ /* 0x000fc600078e30ff */
[----:B------:R-:W-:Y:S02]  /*0200*/  IMAD R0, R6, 0x8, R11 ;  /* 0x0000000806007824 */ /* 0x000fe400078e020b */
[----:B-1----:R-:W-:-:S04]  /*0210*/  IMAD.WIDE R4, R7, 0x4, R4 ;  /* 0x0000000407047825 */ /* 0x002fc800078e0204 */
[----:B------:R-:W-:Y:S02]  /*0220*/  IMAD.IADD R9, R9, 0x1, -R0 ;  /* 0x0000000109097824 */ /* 0x000fe400078e0a00 */
[----:B------:R-:W-:Y:S02]  /*0230*/  IMAD.MOV.U32 R7, RZ, RZ, RZ ;  /* 0x000000ffff077224 */ /* 0x000fe400078e00ff */
[----:B--2---:R-:W-:Y:S01]  /*0240*/  IMAD.WIDE R2, R9, 0x4, R2 ;  /* 0x0000000409027825 */ /* 0x004fe200078e0202 */
[----:B------:R-:W-:Y:S06]  /*0250*/  @P0 BRA `(.L_x_1) ;  /* 0x0000000000040947 */ /* 0x000fec0003800000 */
[----:B------:R1:W5:Y:S02]  /*0260*/  LDG.E.EL R7, desc[UR4][R2.64] ;  /* 0x0000000402077981 */ /* 0x000364000c2e1900 */
.L_x_1:
[----:B------:R-:W-:Y:S05]  /*0270*/  BSYNC B0 ;  /* 0x0000000000007941 */ /* 0x000fea0003800000 */
.L_x_0:
[----:B------:R-:W-:Y:S05]  /*0280*/  @P0 EXIT ;  /* 0x000000000000094d */ /* 0x000fea0003800000 */
[----:B-----5:R-:W-:Y:S01]  /*0290*/  STG.E desc[UR4][R4.64], R7 ;  /* 0x0000000704007986 */ /* 0x020fe2000c101904 */
[----:B------:R-:W-:Y:S05]  /*02a0*/  EXIT ;  /* 0x000000000000794d */ /* 0x000fea0003800000 */
.L_x_2:
[----:B------:R-:W-:-:S00]  /*02b0*/  BRA `(.L_x_2) ;  /* 0xfffffffc00fc7947 */ /* 0x000fc0000383ffff */
[----:B------:R-:W-:-:S00]  /*02c0*/  NOP ;  /* 0x0000000000007918 */ /* 0x000fc00000000000 */
        /* <DEDUP_REMOVED lines=11> */
.L_x_3:


//--------------------- .nv.constant0.triton_poi_fused_reflection_pad2d_1 --------------------------
	.section	.nv.constant0.triton_poi_fused_reflection_pad2d_1,"a",@progbits
	.sectionflags	@""
	.align	4
.nv.constant0.triton_poi_fused_reflection_pad2d_1:
	.zero		548
